	.headerflags	@"EF_CUDA_TEXMODE_UNIFIED EF_CUDA_64BIT_ADDRESS EF_CUDA_SM89 EF_CUDA_VIRTUAL_SM(EF_CUDA_SM89)"
	.elftype	@"ET_EXEC"


//--------------------- .nv.info                  --------------------------
	.section	.nv.info,"",@"SHT_CUDA_INFO"
	.align	4


	//----- nvinfo : EIATTR_REGCOUNT
	.align		4
        /*0000*/ 	.byte	0x04, 0x2f
        /*0002*/ 	.short	(.L_1 - .L_0)
	.align		4
.L_0:
        /*0004*/ 	.word	index@(triton_poi_fused_clone_transpose_45)
        /*0008*/ 	.word	0x00000012


	//----- nvinfo : EIATTR_FRAME_SIZE
	.align		4
.L_1:
        /*000c*/ 	.byte	0x04, 0x11
        /*000e*/ 	.short	(.L_3 - .L_2)
	.align		4
.L_2:
        /*0010*/ 	.word	index@(triton_poi_fused_clone_transpose_45)
        /*0014*/ 	.word	0x00000000


	//----- nvinfo : EIATTR_MIN_STACK_SIZE
	.align		4
.L_3:
        /*0018*/ 	.byte	0x04, 0x12
        /*001a*/ 	.short	(.L_5 - .L_4)
	.align		4
.L_4:
        /*001c*/ 	.word	index@(triton_poi_fused_clone_transpose_45)
        /*0020*/ 	.word	0x00000000
.L_5:


//--------------------- .nv.info.triton_poi_fused_clone_transpose_45 --------------------------
	.section	.nv.info.triton_poi_fused_clone_transpose_45,"",@"SHT_CUDA_INFO"
	.sectionflags	@""
	.align	4


	//----- nvinfo : EIATTR_CUDA_API_VERSION
	.align		4
        /*0000*/ 	.byte	0x04, 0x37
        /*0002*/ 	.short	(.L_7 - .L_6)
.L_6:
        /*0004*/ 	.word	0x00000080


	//----- nvinfo : EIATTR_PARAM_CBANK
	.align		4
.L_7:
        /*0008*/ 	.byte	0x04, 0x0a
        /*000a*/ 	.short	(.L_9 - .L_8)
	.align		4
.L_8:
        /*000c*/ 	.word	index@(.nv.constant0.triton_poi_fused_clone_transpose_45)
        /*0010*/ 	.short	0x0160
        /*0012*/ 	.short	0x0020


	//----- nvinfo : EIATTR_CBANK_PARAM_SIZE
	.align		4
.L_9:
        /*0014*/ 	.byte	0x03, 0x19
        /*0016*/ 	.short	0x0020


	//----- nvinfo : EIATTR_KPARAM_INFO
	.align		4
        /*0018*/ 	.byte	0x04, 0x17
        /*001a*/ 	.short	(.L_11 - .L_10)
.L_10:
        /*001c*/ 	.word	0x00000000
        /*0020*/ 	.short	0x0003
        /*0022*/ 	.short	0x0018
        /*0024*/ 	.byte	0x00, 0xf4, 0x21, 0x00


	//----- nvinfo : EIATTR_KPARAM_INFO
	.align		4
.L_11:
        /*0028*/ 	.byte	0x04, 0x17
        /*002a*/ 	.short	(.L_13 - .L_12)
.L_12:
        /*002c*/ 	.word	0x00000000
        /*0030*/ 	.short	0x0002
        /*0032*/ 	.short	0x0010
        /*0034*/ 	.byte	0x00, 0xf0, 0x11, 0x00


	//----- nvinfo : EIATTR_KPARAM_INFO
	.align		4
.L_13:
        /*0038*/ 	.byte	0x04, 0x17
        /*003a*/ 	.short	(.L_15 - .L_14)
.L_14:
        /*003c*/ 	.word	0x00000000
        /*0040*/ 	.short	0x0001
        /*0042*/ 	.short	0x0008
        /*0044*/ 	.byte	0x00, 0xf4, 0x21, 0x00


	//----- nvinfo : EIATTR_KPARAM_INFO
	.align		4
.L_15:
        /*0048*/ 	.byte	0x04, 0x17
        /*004a*/ 	.short	(.L_17 - .L_16)
.L_16:
        /*004c*/ 	.word	0x00000000
        /*0050*/ 	.short	0x0000
        /*0052*/ 	.short	0x0000
        /*0054*/ 	.byte	0x00, 0xf4, 0x21, 0x00


	//----- nvinfo : EIATTR_MAXREG_COUNT
	.align		4
.L_17:
        /*0058*/ 	.byte	0x03, 0x1b
        /*005a*/ 	.short	0x00ff


	//----- nvinfo : EIATTR_EXIT_INSTR_OFFSETS
	.align		4
        /*005c*/ 	.byte	0x04, 0x1c
        /*005e*/ 	.short	(.L_19 - .L_18)


	//   ....[0]....
.L_18:
        /*0060*/ 	.word	0x00000360


	//----- nvinfo : EIATTR_REQNTID
	.align		4
.L_19:
        /*0064*/ 	.byte	0x04, 0x10
        /*0066*/ 	.short	(.L_21 - .L_20)
.L_20:
        /*0068*/ 	.word	0x00000080
        /*006c*/ 	.word	0x00000001
        /*0070*/ 	.word	0x00000001
.L_21:


//--------------------- .nv.callgraph             --------------------------
	.section	.nv.callgraph,"",@"SHT_CUDA_CALLGRAPH"
	.align	4
	.sectionentsize	8
	.align		4
        /*0000*/ 	.word	0x00000000
	.align		4
        /*0004*/ 	.word	0xffffffff
	.align		4
        /*0008*/ 	.word	0x00000000
	.align		4
        /*000c*/ 	.word	0xfffffffe
	.align		4
        /*0010*/ 	.word	0x00000000
	.align		4
        /*0014*/ 	.word	0xfffffffd
	.align		4
        /*0018*/ 	.word	0x00000000
	.align		4
        /*001c*/ 	.word	0xfffffffc


//--------------------- .nv.rel.action            --------------------------
	.section	.nv.rel.action,"",@"SHT_CUDA_RELOCINFO"
	.align	8
	.sectionentsize	8
        /*0000*/ 	.byte	0x73, 0x00, 0x00, 0x00, 0x00, 0x00, 0x00, 0x00, 0x00, 0x00, 0x00, 0x11, 0x25, 0x00, 0x05, 0x36


//--------------------- .nv.constant0.triton_poi_fused_clone_transpose_45 --------------------------
	.section	.nv.constant0.triton_poi_fused_clone_transpose_45,"a",@progbits
	.sectionflags	@""
	.align	4
.nv.constant0.triton_poi_fused_clone_transpose_45:
	.zero		384


//--------------------- .text.triton_poi_fused_clone_transpose_45 --------------------------
	.section	.text.triton_poi_fused_clone_transpose_45,"ax",@progbits
	.sectioninfo	@"SHI_REGISTERS=18"
	.align	128
        .global         triton_poi_fused_clone_transpose_45
        .type           triton_poi_fused_clone_transpose_45,@function
        .size           triton_poi_fused_clone_transpose_45,(.L_x_1 - triton_poi_fused_clone_transpose_45)
        .other          triton_poi_fused_clone_transpose_45,@"STO_CUDA_ENTRY STV_DEFAULT"
triton_poi_fused_clone_transpose_45:
.text.triton_poi_fused_clone_transpose_45:
[----:B------:R-:W-:Y:S02]  /*0000*/  IMAD.MOV.U32 R1, RZ, RZ, c[0x0][0x28] ;  /* 0x00000a00ff017624 */ /* 0x000fe400078e00ff */
[----:B------:R-:W0:Y:S01]  /*0010*/  S2R R0, SR_TID.X ;  /* 0x0000000000007919 */ /* 0x000e220000002100 */
[----:B------:R-:W-:-:S03]  /*0020*/  ULDC.64 UR4, c[0x0][0x118] ;  /* 0x0000460000047ab9 */ /* 0x000fc60000000a00 */
[----:B------:R-:W1:Y:S01]  /*0030*/  S2R R5, SR_CTAID.X ;  /* 0x0000000000057919 */ /* 0x000e620000002500 */
[----:B0-----:R-:W-:Y:S01]  /*0040*/  IMAD.SHL.U32 R0, R0, 0x4, RZ ;  /* 0x0000000400007824 */ /* 0x001fe200078e00ff */
[----:B-1----:R-:W-:-:S04]  /*0050*/  SHF.R.S32.HI R3, RZ, 0x15, R5 ;  /* 0x00000015ff037819 */ /* 0x002fc80000011405 */
[----:B------:R-:W-:Y:S02]  /*0060*/  LOP3.LUT R0, R0, 0x1fc, RZ, 0xc0, !PT ;  /* 0x000001fc00007812 */ /* 0x000fe400078ec0ff */
[----:B------:R-:W-:-:S03]  /*0070*/  SGXT R3, R3, 0x1 ;  /* 0x000000010303781a */ /* 0x000fc60000000200 */
[----:B------:R-:W-:-:S05]  /*0080*/  IMAD R0, R5, 0x400, R0 ;  /* 0x0000040005007824 */ /* 0x000fca00078e0200 */
[CC--:B------:R-:W-:Y:S02]  /*0090*/  LEA.HI R4, R3.reuse, R0.reuse, RZ, 0x6 ;  /* 0x0000000003047211 */ /* 0x0c0fe400078f30ff */
[----:B------:R-:W-:Y:S02]  /*00a0*/  IADD3 R2, R0, 0x200, RZ ;  /* 0x0000020000027810 */ /* 0x000fe40007ffe0ff */
[C---:B------:R-:W-:Y:S02]  /*00b0*/  LEA.HI R6, R3.reuse, R0, RZ, 0xe ;  /* 0x0000000003067211 */ /* 0x040fe400078f70ff */
[----:B------:R-:W-:Y:S02]  /*00c0*/  LOP3.LUT R5, R4, 0xffffffc0, RZ, 0xc0, !PT ;  /* 0xffffffc004057812 */ /* 0x000fe400078ec0ff */
[----:B------:R-:W-:Y:S02]  /*00d0*/  LEA.HI R7, R3, R2, RZ, 0xe ;  /* 0x0000000203077211 */ /* 0x000fe400078f70ff */
[----:B------:R-:W-:Y:S01]  /*00e0*/  LOP3.LUT R10, R6, 0xffffc000, RZ, 0xc0, !PT ;  /* 0xffffc000060a7812 */ /* 0x000fe200078ec0ff */
[----:B------:R-:W-:Y:S01]  /*00f0*/  IMAD.IADD R5, R0, 0x1, -R5 ;  /* 0x0000000100057824 */ /* 0x000fe200078e0a05 */
[----:B------:R-:W-:-:S02]  /*0100*/  LOP3.LUT R12, R7, 0xffffc000, RZ, 0xc0, !PT ;  /* 0xffffc000070c7812 */ /* 0x000fc400078ec0ff */
[----:B------:R-:W-:Y:S01]  /*0110*/  LEA.HI R8, R3, R0, RZ, 0x8 ;  /* 0x0000000003087211 */ /* 0x000fe200078f40ff */
[----:B------:R-:W-:Y:S01]  /*0120*/  IMAD.IADD R10, R5, 0x1, R10 ;  /* 0x00000001050a7824 */ /* 0x000fe200078e020a */
[-C--:B------:R-:W-:Y:S01]  /*0130*/  LEA.HI R6, R3, R2.reuse, RZ, 0x8 ;  /* 0x0000000203067211 */ /* 0x080fe200078f40ff */
[----:B------:R-:W-:Y:S01]  /*0140*/  IMAD.IADD R11, R5, 0x1, R12 ;  /* 0x00000001050b7824 */ /* 0x000fe200078e020c */
[----:B------:R-:W-:Y:S02]  /*0150*/  LEA.HI R9, R3, R2, RZ, 0x6 ;  /* 0x0000000203097211 */ /* 0x000fe400078f30ff */
[--C-:B------:R-:W-:Y:S02]  /*0160*/  SHF.R.S32.HI R2, RZ, 0x8, R8.reuse ;  /* 0x00000008ff027819 */ /* 0x100fe40000011408 */
[----:B------:R-:W-:Y:S02]  /*0170*/  SHF.R.S32.HI R5, RZ, 0x1f, R8 ;  /* 0x0000001fff057819 */ /* 0x000fe40000011408 */
[----:B------:R-:W-:-:S02]  /*0180*/  SHF.R.S32.HI R7, RZ, 0x8, R6 ;  /* 0x00000008ff077819 */ /* 0x000fc40000011406 */
[----:B------:R-:W-:Y:S02]  /*0190*/  SHF.R.S32.HI R8, RZ, 0x1f, R6 ;  /* 0x0000001fff087819 */ /* 0x000fe40000011406 */
[--C-:B------:R-:W-:Y:S02]  /*01a0*/  SHF.R.S32.HI R3, RZ, 0x6, R4.reuse ;  /* 0x00000006ff037819 */ /* 0x100fe40000011404 */
[----:B------:R-:W-:Y:S02]  /*01b0*/  SHF.R.S32.HI R4, RZ, 0x1f, R4 ;  /* 0x0000001fff047819 */ /* 0x000fe40000011404 */
[----:B------:R-:W-:Y:S02]  /*01c0*/  LEA.HI R5, R5, R2, RZ, 0x6 ;  /* 0x0000000205057211 */ /* 0x000fe400078f30ff */
[--C-:B------:R-:W-:Y:S02]  /*01d0*/  SHF.R.S32.HI R6, RZ, 0x6, R9.reuse ;  /* 0x00000006ff067819 */ /* 0x100fe40000011409 */
[----:B------:R-:W-:-:S02]  /*01e0*/  SHF.R.S32.HI R9, RZ, 0x1f, R9 ;  /* 0x0000001fff097819 */ /* 0x000fc40000011409 */
[----:B------:R-:W-:Y:S02]  /*01f0*/  LEA.HI R8, R8, R7, RZ, 0x6 ;  /* 0x0000000708087211 */ /* 0x000fe400078f30ff */
[----:B------:R-:W-:Y:S02]  /*0200*/  LEA.HI R4, R4, R3, RZ, 0x2 ;  /* 0x0000000304047211 */ /* 0x000fe400078f10ff */
[----:B------:R-:W-:Y:S02]  /*0210*/  LOP3.LUT R5, R5, 0x3ffffc0, RZ, 0xc0, !PT ;  /* 0x03ffffc005057812 */ /* 0x000fe400078ec0ff */
[----:B------:R-:W-:Y:S02]  /*0220*/  LEA.HI R9, R9, R6, RZ, 0x2 ;  /* 0x0000000609097211 */ /* 0x000fe400078f10ff */
[----:B------:R-:W-:Y:S01]  /*0230*/  LOP3.LUT R8, R8, 0x3ffffc0, RZ, 0xc0, !PT ;  /* 0x03ffffc008087812 */ /* 0x000fe200078ec0ff */
[----:B------:R-:W-:Y:S01]  /*0240*/  IMAD.IADD R5, R2, 0x1, -R5 ;  /* 0x0000000102057824 */ /* 0x000fe200078e0a05 */
[----:B------:R-:W-:-:S02]  /*0250*/  LOP3.LUT R4, R4, 0xffffc, RZ, 0xc0, !PT ;  /* 0x000ffffc04047812 */ /* 0x000fc400078ec0ff */
[----:B------:R-:W-:Y:S01]  /*0260*/  LOP3.LUT R9, R9, 0xffffc, RZ, 0xc0, !PT ;  /* 0x000ffffc09097812 */ /* 0x000fe200078ec0ff */
[----:B------:R-:W-:Y:S02]  /*0270*/  IMAD.IADD R8, R7, 0x1, -R8 ;  /* 0x0000000107087824 */ /* 0x000fe400078e0a08 */
[----:B------:R-:W-:Y:S02]  /*0280*/  IMAD.IADD R4, R3, 0x1, -R4 ;  /* 0x0000000103047824 */ /* 0x000fe400078e0a04 */
[----:B------:R-:W-:Y:S02]  /*0290*/  IMAD R5, R5, 0x40, R10 ;  /* 0x0000004005057824 */ /* 0x000fe400078e020a */
[----:B------:R-:W-:Y:S02]  /*02a0*/  IMAD.IADD R9, R6, 0x1, -R9 ;  /* 0x0000000106097824 */ /* 0x000fe400078e0a09 */
[----:B------:R-:W-:Y:S02]  /*02b0*/  IMAD R8, R8, 0x40, R11 ;  /* 0x0000004008087824 */ /* 0x000fe400078e020b */
[----:B------:R-:W-:-:S02]  /*02c0*/  IMAD R2, R4, 0x1000, R5 ;  /* 0x0000100004027824 */ /* 0x000fc400078e0205 */
[----:B------:R-:W-:Y:S02]  /*02d0*/  IMAD.MOV.U32 R7, RZ, RZ, 0x4 ;  /* 0x00000004ff077424 */ /* 0x000fe400078e00ff */
[----:B------:R-:W-:Y:S02]  /*02e0*/  IMAD R4, R9, 0x1000, R8 ;  /* 0x0000100009047824 */ /* 0x000fe400078e0208 */
[----:B------:R-:W-:-:S04]  /*02f0*/  IMAD.WIDE R2, R2, R7, c[0x0][0x160] ;  /* 0x0000580002027625 */ /* 0x000fc800078e0207 */
[-C--:B------:R-:W-:Y:S01]  /*0300*/  IMAD.WIDE R4, R4, R7.reuse, c[0x0][0x160] ;  /* 0x0000580004047625 */ /* 0x080fe200078e0207 */
[----:B------:R-:W2:Y:S04]  /*0310*/  LDG.E.128 R8, [R2.64] ;  /* 0x0000000402087981 */ /* 0x000ea8000c1e1d00 */
[----:B------:R-:W3:Y:S01]  /*0320*/  LDG.E.128 R12, [R4.64] ;  /* 0x00000004040c7981 */ /* 0x000ee2000c1e1d00 */
[----:B------:R-:W-:-:S05]  /*0330*/  IMAD.WIDE R6, R0, R7, c[0x0][0x168] ;  /* 0x00005a0000067625 */ /* 0x000fca00078e0207 */
[----:B--2---:R-:W-:Y:S04]  /*0340*/  STG.E.128 [R6.64], R8 ;  /* 0x0000000806007986 */ /* 0x004fe8000c101d04 */
[----:B---3--:R-:W-:Y:S01]  /*0350*/  STG.E.128 [R6.64+0x800], R12 ;  /* 0x0008000c06007986 */ /* 0x008fe2000c101d04 */
[----:B------:R-:W-:Y:S05]  /*0360*/  EXIT ;  /* 0x000000000000794d */ /* 0x000fea0003800000 */
.L_x_0:
[----:B------:R-:W-:-:S00]  /*0370*/  BRA `(.L_x_0) ;  /* 0xfffffff000007947 */ /* 0x000fc0000383ffff */
[----:B------:R-:W-:-:S00]  /*0380*/  NOP ;  /* 0x0000000000007918 */ /* 0x000fc00000000000 */
[----:B------:R-:W-:-:S00]  /*0390*/  NOP ;  /* 0x0000000000007918 */ /* 0x000fc00000000000 */
[----:B------:R-:W-:-:S00]  /*03a0*/  NOP ;  /* 0x0000000000007918 */ /* 0x000fc00000000000 */
[----:B------:R-:W-:-:S00]  /*03b0*/  NOP ;  /* 0x0000000000007918 */ /* 0x000fc00000000000 */
[----:B------:R-:W-:-:S00]  /*03c0*/  NOP ;  /* 0x0000000000007918 */ /* 0x000fc00000000000 */
[----:B------:R-:W-:-:S00]  /*03d0*/  NOP ;  /* 0x0000000000007918 */ /* 0x000fc00000000000 */
[----:B------:R-:W-:-:S00]  /*03e0*/  NOP ;  /* 0x0000000000007918 */ /* 0x000fc00000000000 */
[----:B------:R-:W-:-:S00]  /*03f0*/  NOP ;  /* 0x0000000000007918 */ /* 0x000fc00000000000 */
.L_x_1:
